//
// Generated by NVIDIA NVVM Compiler
//
// Compiler Build ID: CL-36424714
// Cuda compilation tools, release 13.0, V13.0.88
// Based on NVVM 20.0.0
//

.version 9.0
.target sm_100
.address_size 64

	// .globl	_Z6arrAddPfS_S_

.visible .entry _Z6arrAddPfS_S_(
	.param .u64 .ptr .align 1 _Z6arrAddPfS_S__param_0,
	.param .u64 .ptr .align 1 _Z6arrAddPfS_S__param_1,
	.param .u64 .ptr .align 1 _Z6arrAddPfS_S__param_2
)
{
	.reg .pred 	%p<2>;
	.reg .b32 	%r<8>;
	.reg .b32 	%f<4>;
	.reg .b64 	%rd<11>;

	ld.param.u64 	%rd1, [_Z6arrAddPfS_S__param_0];
	ld.param.u64 	%rd2, [_Z6arrAddPfS_S__param_1];
	ld.param.u64 	%rd3, [_Z6arrAddPfS_S__param_2];
	mov.u32 	%r2, %tid.x;
	mov.u32 	%r3, %tid.y;
	mov.u32 	%r4, %ntid.x;
	mov.u32 	%r5, %ctaid.x;
	mov.u32 	%r6, %ntid.y;
	mad.lo.s32 	%r7, %r6, %r5, %r3;
	mad.lo.s32 	%r1, %r7, %r4, %r2;
	setp.gt.s32 	%p1, %r1, 15;
	@%p1 bra 	$L__BB0_2;
	cvta.to.global.u64 	%rd4, %rd1;
	cvta.to.global.u64 	%rd5, %rd2;
	cvta.to.global.u64 	%rd6, %rd3;
	mul.wide.s32 	%rd7, %r1, 4;
	add.s64 	%rd8, %rd4, %rd7;
	ld.global.f32 	%f1, [%rd8];
	add.s64 	%rd9, %rd5, %rd7;
	ld.global.f32 	%f2, [%rd9];
	add.f32 	%f3, %f1, %f2;
	add.s64 	%rd10, %rd6, %rd7;
	st.global.f32 	[%rd10], %f3;
$L__BB0_2:
	ret;

}


// ===== COMPILED SASS (sm_100) =====

	.target	sm_100

	.elftype	@"ET_EXEC"


//--------------------- .note.nv.tkinfo           --------------------------
	.section	.note.nv.tkinfo,"",@"SHT_NOTE"
	.sectionflags	@"SHF_NOTE_NV_TKINFO"
	.tkinfo
        /*0018*/ 	.word	0x00000002
        /*0030*/ 	.string	""
        /*0030*/ 	.string	"ptxas"
        /*0030*/ 	.string	"Cuda compilation tools, release 13.0, V13.0.88"
        /*0030*/ 	.string	"Build cuda_13.0.r13.0/compiler.36424714_0"
        /*0030*/ 	.string	"-arch sm_100 -m 64 "



//--------------------- .note.nv.cuinfo           --------------------------
	.section	.note.nv.cuinfo,"",@"SHT_NOTE"
	.sectionflags	@"SHF_NOTE_NV_CUINFO"
        /*0018*/ 	.short	0x0002
        /*001a*/ 	.short	0x0064
        /*001c*/ 	.short	0x0082
	.zero		2


//--------------------- .nv.info                  --------------------------
	.section	.nv.info,"",@"SHT_CUDA_INFO"
	.align	4


	//----- nvinfo : EIATTR_REGCOUNT
	.align		4
        /*0000*/ 	.byte	0x04, 0x2f
        /*0002*/ 	.short	(.L_1 - .L_0)
	.align		4
.L_0:
        /*0004*/ 	.word	index@(_Z6arrAddPfS_S_)
        /*0008*/ 	.word	0x0000000c


	//----- nvinfo : EIATTR_FRAME_SIZE
	.align		4
.L_1:
        /*000c*/ 	.byte	0x04, 0x11
        /*000e*/ 	.short	(.L_3 - .L_2)
	.align		4
.L_2:
        /*0010*/ 	.word	index@(_Z6arrAddPfS_S_)
        /*0014*/ 	.word	0x00000000


	//----- nvinfo : EIATTR_MIN_STACK_SIZE
	.align		4
.L_3:
        /*0018*/ 	.byte	0x04, 0x12
        /*001a*/ 	.short	(.L_5 - .L_4)
	.align		4
.L_4:
        /*001c*/ 	.word	index@(_Z6arrAddPfS_S_)
        /*0020*/ 	.word	0x00000000
.L_5:


//--------------------- .nv.compat                --------------------------
	.section	.nv.compat,"",@"SHT_CUDA_COMPAT_INFO"
	.align	4
        /*0000*/ 	.byte	0x02, 0x09, 0x00, 0x00, 0x02, 0x02, 0x01, 0x00, 0x02, 0x05, 0x05, 0x00, 0x03, 0x07, 0x01, 0x01
        /*0010*/ 	.byte	0x02, 0x03, 0x00, 0x00, 0x02, 0x06, 0x01, 0x00, 0x04, 0x0b, 0x08, 0x00, 0x09, 0x00, 0x00, 0x00
        /*0020*/ 	.byte	0x00, 0x00, 0x00, 0x00


//--------------------- .nv.info._Z6arrAddPfS_S_  --------------------------
	.section	.nv.info._Z6arrAddPfS_S_,"",@"SHT_CUDA_INFO"
	.sectionflags	@""
	.align	4


	//----- nvinfo : EIATTR_CUDA_API_VERSION
	.align		4
        /*0000*/ 	.byte	0x04, 0x37
        /*0002*/ 	.short	(.L_7 - .L_6)
.L_6:
        /*0004*/ 	.word	0x00000082


	//----- nvinfo : EIATTR_KPARAM_INFO
	.align		4
.L_7:
        /*0008*/ 	.byte	0x04, 0x17
        /*000a*/ 	.short	(.L_9 - .L_8)
.L_8:
        /*000c*/ 	.word	0x00000000
        /*0010*/ 	.short	0x0002
        /*0012*/ 	.short	0x0010
        /*0014*/ 	.byte	0x00, 0xf5, 0x21, 0x00


	//----- nvinfo : EIATTR_KPARAM_INFO
	.align		4
.L_9:
        /*0018*/ 	.byte	0x04, 0x17
        /*001a*/ 	.short	(.L_11 - .L_10)
.L_10:
        /*001c*/ 	.word	0x00000000
        /*0020*/ 	.short	0x0001
        /*0022*/ 	.short	0x0008
        /*0024*/ 	.byte	0x00, 0xf5, 0x21, 0x00


	//----- nvinfo : EIATTR_KPARAM_INFO
	.align		4
.L_11:
        /*0028*/ 	.byte	0x04, 0x17
        /*002a*/ 	.short	(.L_13 - .L_12)
.L_12:
        /*002c*/ 	.word	0x00000000
        /*0030*/ 	.short	0x0000
        /*0032*/ 	.short	0x0000
        /*0034*/ 	.byte	0x00, 0xf5, 0x21, 0x00


	//----- nvinfo : EIATTR_SPARSE_MMA_MASK
	.align		4
.L_13:
        /*0038*/ 	.byte	0x03, 0x50
        /*003a*/ 	.short	0x0000


	//----- nvinfo : EIATTR_MAXREG_COUNT
	.align		4
        /*003c*/ 	.byte	0x03, 0x1b
        /*003e*/ 	.short	0x00ff


	//----- nvinfo : EIATTR_MERCURY_ISA_VERSION
	.align		4
        /*0040*/ 	.byte	0x03, 0x5f
        /*0042*/ 	.short	0x0101


	//----- nvinfo : EIATTR_VRC_CTA_INIT_COUNT
	.align		4
        /*0044*/ 	.byte	0x02, 0x4a
	.zero		1
	.zero		1


	//----- nvinfo : EIATTR_EXIT_INSTR_OFFSETS
	.align		4
        /*0048*/ 	.byte	0x04, 0x1c
        /*004a*/ 	.short	(.L_15 - .L_14)


	//   ....[0]....
.L_14:
        /*004c*/ 	.word	0x00000090


	//   ....[1]....
        /*0050*/ 	.word	0x00000150


	//----- nvinfo : EIATTR_CBANK_PARAM_SIZE
	.align		4
.L_15:
        /*0054*/ 	.byte	0x03, 0x19
        /*0056*/ 	.short	0x0018


	//----- nvinfo : EIATTR_PARAM_CBANK
	.align		4
        /*0058*/ 	.byte	0x04, 0x0a
        /*005a*/ 	.short	(.L_17 - .L_16)
	.align		4
.L_16:
        /*005c*/ 	.word	index@(.nv.constant0._Z6arrAddPfS_S_)
        /*0060*/ 	.short	0x0380
        /*0062*/ 	.short	0x0018


	//----- nvinfo : EIATTR_SW_WAR
	.align		4
.L_17:
        /*0064*/ 	.byte	0x04, 0x36
        /*0066*/ 	.short	(.L_19 - .L_18)
.L_18:
        /*0068*/ 	.word	0x00000008
.L_19:


//--------------------- .nv.callgraph             --------------------------
	.section	.nv.callgraph,"",@"SHT_CUDA_CALLGRAPH"
	.align	4
	.sectionentsize	8
	.align		4
        /*0000*/ 	.word	0x00000000
	.align		4
        /*0004*/ 	.word	0xffffffff
	.align		4
        /*0008*/ 	.word	0x00000000
	.align		4
        /*000c*/ 	.word	0xfffffffe
	.align		4
        /*0010*/ 	.word	0x00000000
	.align		4
        /*0014*/ 	.word	0xfffffffd
	.align		4
        /*0018*/ 	.word	0x00000000
	.align		4
        /*001c*/ 	.word	0xfffffffc


//--------------------- .text._Z6arrAddPfS_S_     --------------------------
	.section	.text._Z6arrAddPfS_S_,"ax",@progbits
	.align	128
        .global         _Z6arrAddPfS_S_
        .type           _Z6arrAddPfS_S_,@function
        .size           _Z6arrAddPfS_S_,(.L_x_1 - _Z6arrAddPfS_S_)
        .other          _Z6arrAddPfS_S_,@"STO_CUDA_ENTRY STV_DEFAULT"
_Z6arrAddPfS_S_:
.text._Z6arrAddPfS_S_:
[----:B------:R-:W-:Y:S01]  /*0000*/  LDC R1, c[0x0][0x37c] ;  /* 0x0000df00ff017b82 */ /* 0x000fe20000000800 */
[----:B------:R-:W0:Y:S01]  /*0010*/  S2R R0, SR_TID.Y ;  /* 0x0000000000007919 */ /* 0x000e220000002200 */
[----:B------:R-:W1:Y:S06]  /*0020*/  LDCU UR4, c[0x0][0x360] ;  /* 0x00006c00ff0477ac */ /* 0x000e6c0008000800 */
[----:B------:R-:W0:Y:S01]  /*0030*/  S2UR UR5, SR_CTAID.X ;  /* 0x00000000000579c3 */ /* 0x000e220000002500 */
[----:B------:R-:W1:Y:S07]  /*0040*/  S2R R9, SR_TID.X ;  /* 0x0000000000097919 */ /* 0x000e6e0000002100 */
[----:B------:R-:W0:Y:S02]  /*0050*/  LDC R3, c[0x0][0x364] ;  /* 0x0000d900ff037b82 */ /* 0x000e240000000800 */
[----:B0-----:R-:W-:-:S04]  /*0060*/  IMAD R0, R3, UR5, R0 ;  /* 0x0000000503007c24 */ /* 0x001fc8000f8e0200 */
[----:B-1----:R-:W-:-:S05]  /*0070*/  IMAD R9, R0, UR4, R9 ;  /* 0x0000000400097c24 */ /* 0x002fca000f8e0209 */
[----:B------:R-:W-:-:S13]  /*0080*/  ISETP.GT.AND P0, PT, R9, 0xf, PT ;  /* 0x0000000f0900780c */ /* 0x000fda0003f04270 */
[----:B------:R-:W-:Y:S05]  /*0090*/  @P0 EXIT ;  /* 0x000000000000094d */ /* 0x000fea0003800000 */
[----:B------:R-:W0:Y:S01]  /*00a0*/  LDC.64 R2, c[0x0][0x380] ;  /* 0x0000e000ff027b82 */ /* 0x000e220000000a00 */
[----:B------:R-:W1:Y:S07]  /*00b0*/  LDCU.64 UR4, c[0x0][0x358] ;  /* 0x00006b00ff0477ac */ /* 0x000e6e0008000a00 */
[----:B------:R-:W2:Y:S08]  /*00c0*/  LDC.64 R4, c[0x0][0x388] ;  /* 0x0000e200ff047b82 */ /* 0x000eb00000000a00 */
[----:B------:R-:W3:Y:S01]  /*00d0*/  LDC.64 R6, c[0x0][0x390] ;  /* 0x0000e400ff067b82 */ /* 0x000ee20000000a00 */
[----:B0-----:R-:W-:-:S06]  /*00e0*/  IMAD.WIDE R2, R9, 0x4, R2 ;  /* 0x0000000409027825 */ /* 0x001fcc00078e0202 */
[----:B-1----:R-:W4:Y:S01]  /*00f0*/  LDG.E R2, desc[UR4][R2.64] ;  /* 0x0000000402027981 */ /* 0x002f22000c1e1900 */
[----:B--2---:R-:W-:-:S06]  /*0100*/  IMAD.WIDE R4, R9, 0x4, R4 ;  /* 0x0000000409047825 */ /* 0x004fcc00078e0204 */
[----:B------:R-:W4:Y:S01]  /*0110*/  LDG.E R5, desc[UR4][R4.64] ;  /* 0x0000000404057981 */ /* 0x000f22000c1e1900 */
[----:B---3--:R-:W-:-:S04]  /*0120*/  IMAD.WIDE R6, R9, 0x4, R6 ;  /* 0x0000000409067825 */ /* 0x008fc800078e0206 */
[----:B----4-:R-:W-:-:S05]  /*0130*/  FADD R9, R2, R5 ;  /* 0x0000000502097221 */ /* 0x010fca0000000000 */
[----:B------:R-:W-:Y:S01]  /*0140*/  STG.E desc[UR4][R6.64], R9 ;  /* 0x0000000906007986 */ /* 0x000fe2000c101904 */
[----:B------:R-:W-:Y:S05]  /*0150*/  EXIT ;  /* 0x000000000000794d */ /* 0x000fea0003800000 */
.L_x_0:
[----:B------:R-:W-:-:S00]  /*0160*/  BRA `(.L_x_0) ;  /* 0xfffffffc00fc7947 */ /* 0x000fc0000383ffff */
[----:B------:R-:W-:-:S00]  /*0170*/  NOP ;  /* 0x0000000000007918 */ /* 0x000fc00000000000 */
        /* <DEDUP_REMOVED lines=8> */
.L_x_1:


//--------------------- .nv.shared.reserved.0     --------------------------
	.section	.nv.shared.reserved.0,"aw",@nobits
	.weak		__nv_reservedSMEM_offset_0_alias
	.size		__nv_reservedSMEM_offset_0_alias, 0, 64
	.other		__nv_reservedSMEM_offset_0_alias,@"STO_CUDA_RESERVED_SHARED STV_DEFAULT"
__nv_reservedSMEM_offset_0_alias:
	.zero		0
	.zero		64


//--------------------- .nv.constant0._Z6arrAddPfS_S_ --------------------------
	.section	.nv.constant0._Z6arrAddPfS_S_,"a",@progbits
	.sectionflags	@""
	.align	4
.nv.constant0._Z6arrAddPfS_S_:
	.zero		920


//--------------------- SYMBOLS --------------------------

	.type		.nv.reservedSmem.offset0,@object
	.size		.nv.reservedSmem.offset0,0x4
